//
// Generated by NVIDIA NVVM Compiler
//
// Compiler Build ID: CL-36424714
// Cuda compilation tools, release 13.0, V13.0.88
// Based on NVVM 20.0.0
//

.version 9.0
.target sm_100
.address_size 64


.func _Z15deviceQuickSortPiii(
	.param .b64 _Z15deviceQuickSortPiii_param_0,
	.param .b32 _Z15deviceQuickSortPiii_param_1,
	.param .b32 _Z15deviceQuickSortPiii_param_2
)
{
	.reg .pred 	%p<8>;
	.reg .b32 	%r<30>;
	.reg .b64 	%rd<11>;

	ld.param.u64 	%rd4, [_Z15deviceQuickSortPiii_param_0];
	ld.param.u32 	%r22, [_Z15deviceQuickSortPiii_param_1];
	ld.param.u32 	%r17, [_Z15deviceQuickSortPiii_param_2];
	cvta.to.global.u64 	%rd1, %rd4;
$L__BB0_1:
	setp.ge.s32 	%p1, %r22, %r17;
	@%p1 bra 	$L__BB0_13;
	add.s32 	%r18, %r22, %r17;
	shr.u32 	%r19, %r18, 31;
	add.s32 	%r20, %r18, %r19;
	shr.s32 	%r21, %r20, 1;
	mul.wide.s32 	%rd5, %r21, 4;
	add.s64 	%rd6, %rd1, %rd5;
	ld.global.u32 	%r2, [%rd6];
	mov.u32 	%r23, %r17;
	mov.u32 	%r24, %r22;
$L__BB0_3:
	add.s32 	%r25, %r24, -1;
	mov.u32 	%r26, %r24;
$L__BB0_4:
	mov.u32 	%r24, %r26;
	mul.wide.s32 	%rd7, %r24, 4;
	add.s64 	%rd8, %rd1, %rd7;
	ld.global.u32 	%r8, [%rd8];
	setp.lt.s32 	%p2, %r8, %r2;
	add.s32 	%r26, %r24, 1;
	add.s32 	%r25, %r25, 1;
	@%p2 bra 	$L__BB0_4;
	mul.wide.s32 	%rd9, %r25, 4;
	add.s64 	%rd2, %rd1, %rd9;
	mov.u32 	%r27, %r23;
$L__BB0_6:
	mov.u32 	%r23, %r27;
	mul.wide.s32 	%rd10, %r23, 4;
	add.s64 	%rd3, %rd1, %rd10;
	ld.global.u32 	%r12, [%rd3];
	setp.gt.s32 	%p3, %r12, %r2;
	add.s32 	%r27, %r23, -1;
	@%p3 bra 	$L__BB0_6;
	setp.gt.s32 	%p4, %r24, %r23;
	@%p4 bra 	$L__BB0_9;
	st.global.u32 	[%rd2], %r12;
	st.global.u32 	[%rd3], %r8;
	mov.u32 	%r24, %r26;
	mov.u32 	%r23, %r27;
$L__BB0_9:
	setp.le.s32 	%p5, %r24, %r23;
	@%p5 bra 	$L__BB0_3;
	setp.ge.s32 	%p6, %r22, %r23;
	@%p6 bra 	$L__BB0_12;
	{ // callseq 0, 0
	.param .b64 param0;
	st.param.b64 	[param0], %rd4;
	.param .b32 param1;
	st.param.b32 	[param1], %r22;
	.param .b32 param2;
	st.param.b32 	[param2], %r23;
	call.uni 
	_Z15deviceQuickSortPiii, 
	(
	param0, 
	param1, 
	param2
	);
	} // callseq 0
$L__BB0_12:
	setp.lt.s32 	%p7, %r24, %r17;
	mov.u32 	%r22, %r24;
	@%p7 bra 	$L__BB0_1;
$L__BB0_13:
	ret;

}
	// .globl	_Z15quickSortKernelPii
.visible .entry _Z15quickSortKernelPii(
	.param .u64 .ptr .align 1 _Z15quickSortKernelPii_param_0,
	.param .u32 _Z15quickSortKernelPii_param_1
)
{
	.reg .pred 	%p<2>;
	.reg .b32 	%r<6>;
	.reg .b64 	%rd<2>;

	ld.param.u64 	%rd1, [_Z15quickSortKernelPii_param_0];
	ld.param.u32 	%r1, [_Z15quickSortKernelPii_param_1];
	mov.u32 	%r2, %ctaid.x;
	mov.u32 	%r3, %tid.x;
	or.b32  	%r4, %r2, %r3;
	setp.ne.s32 	%p1, %r4, 0;
	@%p1 bra 	$L__BB1_2;
	add.s32 	%r5, %r1, -1;
	{ // callseq 1, 0
	.param .b64 param0;
	st.param.b64 	[param0], %rd1;
	.param .b32 param1;
	st.param.b32 	[param1], 0;
	.param .b32 param2;
	st.param.b32 	[param2], %r5;
	call.uni 
	_Z15deviceQuickSortPiii, 
	(
	param0, 
	param1, 
	param2
	);
	} // callseq 1
$L__BB1_2:
	ret;

}


// ===== COMPILED SASS (sm_100) =====

	.target	sm_100

	.elftype	@"ET_EXEC"


//--------------------- .note.nv.tkinfo           --------------------------
	.section	.note.nv.tkinfo,"",@"SHT_NOTE"
	.sectionflags	@"SHF_NOTE_NV_TKINFO"
	.tkinfo
        /*0018*/ 	.word	0x00000002
        /*0030*/ 	.string	""
        /*0030*/ 	.string	"ptxas"
        /*0030*/ 	.string	"Cuda compilation tools, release 13.0, V13.0.88"
        /*0030*/ 	.string	"Build cuda_13.0.r13.0/compiler.36424714_0"
        /*0030*/ 	.string	"-arch sm_100 -m 64 "



//--------------------- .note.nv.cuinfo           --------------------------
	.section	.note.nv.cuinfo,"",@"SHT_NOTE"
	.sectionflags	@"SHF_NOTE_NV_CUINFO"
        /*0018*/ 	.short	0x0002
        /*001a*/ 	.short	0x0064
        /*001c*/ 	.short	0x0082
	.zero		2


//--------------------- .nv.info                  --------------------------
	.section	.nv.info,"",@"SHT_CUDA_INFO"
	.align	4


	//----- nvinfo : EIATTR_REGCOUNT
	.align		4
        /*0000*/ 	.byte	0x04, 0x2f
        /*0002*/ 	.short	(.L_1 - .L_0)
	.align		4
.L_0:
        /*0004*/ 	.word	index@(_Z15quickSortKernelPii)
        /*0008*/ 	.word	0x0000001c


	//----- nvinfo : EIATTR_FRAME_SIZE
	.align		4
.L_1:
        /*000c*/ 	.byte	0x04, 0x11
        /*000e*/ 	.short	(.L_3 - .L_2)
	.align		4
.L_2:
        /*0010*/ 	.word	index@($_Z15quickSortKernelPii$_Z15deviceQuickSortPiii)
        /*0014*/ 	.word	0x00000000


	//----- nvinfo : EIATTR_FRAME_SIZE
	.align		4
.L_3:
        /*0018*/ 	.byte	0x04, 0x11
        /*001a*/ 	.short	(.L_5 - .L_4)
	.align		4
.L_4:
        /*001c*/ 	.word	index@(_Z15quickSortKernelPii)
        /*0020*/ 	.word	0x00000000


	//----- nvinfo : EIATTR_MIN_STACK_SIZE
	.align		4
.L_5:
        /*0024*/ 	.byte	0x04, 0x12
        /*0026*/ 	.short	(.L_7 - .L_6)
	.align		4
.L_6:
        /*0028*/ 	.word	index@(_Z15quickSortKernelPii)
        /*002c*/ 	.word	0x00000000
.L_7:


//--------------------- .nv.compat                --------------------------
	.section	.nv.compat,"",@"SHT_CUDA_COMPAT_INFO"
	.align	4
        /*0000*/ 	.byte	0x02, 0x09, 0x00, 0x00, 0x02, 0x02, 0x01, 0x00, 0x02, 0x05, 0x05, 0x00, 0x03, 0x07, 0x01, 0x01
        /*0010*/ 	.byte	0x02, 0x03, 0x00, 0x00, 0x02, 0x06, 0x01, 0x00, 0x04, 0x0b, 0x08, 0x00, 0x09, 0x00, 0x00, 0x00
        /*0020*/ 	.byte	0x00, 0x00, 0x00, 0x00


//--------------------- .nv.info._Z15quickSortKernelPii --------------------------
	.section	.nv.info._Z15quickSortKernelPii,"",@"SHT_CUDA_INFO"
	.sectionflags	@""
	.align	4


	//----- nvinfo : EIATTR_CUDA_API_VERSION
	.align		4
        /*0000*/ 	.byte	0x04, 0x37
        /*0002*/ 	.short	(.L_9 - .L_8)
.L_8:
        /*0004*/ 	.word	0x00000082


	//----- nvinfo : EIATTR_KPARAM_INFO
	.align		4
.L_9:
        /*0008*/ 	.byte	0x04, 0x17
        /*000a*/ 	.short	(.L_11 - .L_10)
.L_10:
        /*000c*/ 	.word	0x00000000
        /*0010*/ 	.short	0x0001
        /*0012*/ 	.short	0x0008
        /*0014*/ 	.byte	0x00, 0xf0, 0x11, 0x00


	//----- nvinfo : EIATTR_KPARAM_INFO
	.align		4
.L_11:
        /*0018*/ 	.byte	0x04, 0x17
        /*001a*/ 	.short	(.L_13 - .L_12)
.L_12:
        /*001c*/ 	.word	0x00000000
        /*0020*/ 	.short	0x0000
        /*0022*/ 	.short	0x0000
        /*0024*/ 	.byte	0x00, 0xf5, 0x21, 0x00


	//----- nvinfo : EIATTR_SPARSE_MMA_MASK
	.align		4
.L_13:
        /*0028*/ 	.byte	0x03, 0x50
        /*002a*/ 	.short	0x0000


	//----- nvinfo : EIATTR_MAXREG_COUNT
	.align		4
        /*002c*/ 	.byte	0x03, 0x1b
        /*002e*/ 	.short	0x00ff


	//----- nvinfo : EIATTR_MERCURY_ISA_VERSION
	.align		4
        /*0030*/ 	.byte	0x03, 0x5f
        /*0032*/ 	.short	0x0101


	//----- nvinfo : EIATTR_VRC_CTA_INIT_COUNT
	.align		4
        /*0034*/ 	.byte	0x02, 0x4a
	.zero		1
	.zero		1


	//----- nvinfo : EIATTR_EXIT_INSTR_OFFSETS
	.align		4
        /*0038*/ 	.byte	0x04, 0x1c
        /*003a*/ 	.short	(.L_15 - .L_14)


	//   ....[0]....
.L_14:
        /*003c*/ 	.word	0x00000040


	//   ....[1]....
        /*0040*/ 	.word	0x000000f0


	//----- nvinfo : EIATTR_CRS_STACK_SIZE
	.align		4
.L_15:
        /*0044*/ 	.byte	0x04, 0x1e
        /*0046*/ 	.short	(.L_17 - .L_16)
.L_16:
        /*0048*/ 	.word	0x00000000


	//----- nvinfo : EIATTR_CBANK_PARAM_SIZE
	.align		4
.L_17:
        /*004c*/ 	.byte	0x03, 0x19
        /*004e*/ 	.short	0x000c


	//----- nvinfo : EIATTR_PARAM_CBANK
	.align		4
        /*0050*/ 	.byte	0x04, 0x0a
        /*0052*/ 	.short	(.L_19 - .L_18)
	.align		4
.L_18:
        /*0054*/ 	.word	index@(.nv.constant0._Z15quickSortKernelPii)
        /*0058*/ 	.short	0x0380
        /*005a*/ 	.short	0x000c


	//----- nvinfo : EIATTR_SW_WAR
	.align		4
.L_19:
        /*005c*/ 	.byte	0x04, 0x36
        /*005e*/ 	.short	(.L_21 - .L_20)
.L_20:
        /*0060*/ 	.word	0x00000008
.L_21:


//--------------------- .nv.callgraph             --------------------------
	.section	.nv.callgraph,"",@"SHT_CUDA_CALLGRAPH"
	.align	4
	.sectionentsize	8
	.align		4
        /*0000*/ 	.word	0x00000000
	.align		4
        /*0004*/ 	.word	0xffffffff
	.align		4
        /*0008*/ 	.word	0x00000000
	.align		4
        /*000c*/ 	.word	0xfffffffe
	.align		4
        /*0010*/ 	.word	0x00000000
	.align		4
        /*0014*/ 	.word	0xfffffffd
	.align		4
        /*0018*/ 	.word	0x00000000
	.align		4
        /*001c*/ 	.word	0xfffffffc


//--------------------- .text._Z15quickSortKernelPii --------------------------
	.section	.text._Z15quickSortKernelPii,"ax",@progbits
	.align	128
        .global         _Z15quickSortKernelPii
        .type           _Z15quickSortKernelPii,@function
        .size           _Z15quickSortKernelPii,(.L_x_12 - _Z15quickSortKernelPii)
        .other          _Z15quickSortKernelPii,@"STO_CUDA_ENTRY STV_DEFAULT"
_Z15quickSortKernelPii:
.text._Z15quickSortKernelPii:
[----:B------:R-:W0:Y:S01]  /*0000*/  LDC R1, c[0x0][0x37c] ;  /* 0x0000df00ff017b82 */ /* 0x000e220000000800 */
[----:B------:R-:W1:Y:S07]  /*0010*/  S2R R0, SR_TID.X ;  /* 0x0000000000007919 */ /* 0x000e6e0000002100 */
[----:B------:R-:W1:Y:S02]  /*0020*/  S2UR UR4, SR_CTAID.X ;  /* 0x00000000000479c3 */ /* 0x000e640000002500 */
[----:B-1----:R-:W-:-:S13]  /*0030*/  LOP3.LUT P0, RZ, R0, UR4, RZ, 0xfc, !PT ;  /* 0x0000000400ff7c12 */ /* 0x002fda000f80fcff */
[----:B------:R-:W-:Y:S05]  /*0040*/  @P0 EXIT ;  /* 0x000000000000094d */ /* 0x000fea0003800000 */
[----:B------:R-:W1:Y:S01]  /*0050*/  LDCU UR4, c[0x0][0x388] ;  /* 0x00007100ff0477ac */ /* 0x000e620008000800 */
[----:B------:R-:W-:Y:S02]  /*0060*/  HFMA2 R21, -RZ, RZ, 0, 0 ;  /* 0x00000000ff157431 */ /* 0x000fe400000001ff */
[----:B------:R-:W-:Y:S01]  /*0070*/  IMAD.MOV.U32 R6, RZ, RZ, RZ ;  /* 0x000000ffff067224 */ /* 0x000fe200078e00ff */
[----:B------:R-:W-:Y:S01]  /*0080*/  MOV R20, 0xf0 ;  /* 0x000000f000147802 */ /* 0x000fe20000000f00 */
[----:B------:R-:W2:Y:S01]  /*0090*/  LDCU.64 UR6, c[0x0][0x380] ;  /* 0x00007000ff0677ac */ /* 0x000ea20008000a00 */
[----:B-1----:R-:W-:Y:S01]  /*00a0*/  UIADD3 UR4, UPT, UPT, UR4, -0x1, URZ ;  /* 0xffffffff04047890 */ /* 0x002fe2000fffe0ff */
[----:B--2---:R-:W-:Y:S02]  /*00b0*/  IMAD.U32 R4, RZ, RZ, UR6 ;  /* 0x00000006ff047e24 */ /* 0x004fe4000f8e00ff */
[----:B------:R-:W-:-:S03]  /*00c0*/  IMAD.U32 R5, RZ, RZ, UR7 ;  /* 0x00000007ff057e24 */ /* 0x000fc6000f8e00ff */
[----:B------:R-:W-:-:S07]  /*00d0*/  IMAD.U32 R7, RZ, RZ, UR4 ;  /* 0x00000004ff077e24 */ /* 0x000fce000f8e00ff */
[----:B0-----:R-:W-:Y:S05]  /*00e0*/  CALL.REL.NOINC `($_Z15quickSortKernelPii$_Z15deviceQuickSortPiii) ;  /* 0x0000000000047944 */ /* 0x001fea0003c00000 */
[----:B------:R-:W-:Y:S05]  /*00f0*/  EXIT ;  /* 0x000000000000794d */ /* 0x000fea0003800000 */
        .type           $_Z15quickSortKernelPii$_Z15deviceQuickSortPiii,@function
        .size           $_Z15quickSortKernelPii$_Z15deviceQuickSortPiii,(.L_x_12 - $_Z15quickSortKernelPii$_Z15deviceQuickSortPiii)
$_Z15quickSortKernelPii$_Z15deviceQuickSortPiii:
[----:B------:R-:W-:-:S05]  /*0100*/  VIADD R1, R1, 0xffffffd0 ;  /* 0xffffffd001017836 */ /* 0x000fca0000000000 */
[----:B------:R-:W-:Y:S04]  /*0110*/  STL [R1+0x28], R25 ;  /* 0x0000281901007387 */ /* 0x000fe80000100800 */
[----:B------:R-:W-:Y:S04]  /*0120*/  STL [R1+0x24], R24 ;  /* 0x0000241801007387 */ /* 0x000fe80000100800 */
[----:B------:R0:W-:Y:S04]  /*0130*/  STL [R1+0x20], R23 ;  /* 0x0000201701007387 */ /* 0x0001e80000100800 */
[----:B------:R1:W-:Y:S04]  /*0140*/  STL [R1+0x1c], R22 ;  /* 0x00001c1601007387 */ /* 0x0003e80000100800 */
[----:B------:R-:W-:Y:S01]  /*0150*/  STL [R1+0x18], R21 ;  /* 0x0000181501007387 */ /* 0x000fe20000100800 */
[----:B0-----:R-:W-:-:S03]  /*0160*/  IMAD.MOV.U32 R23, RZ, RZ, R5 ;  /* 0x000000ffff177224 */ /* 0x001fc600078e0005 */
[----:B------:R-:W-:Y:S01]  /*0170*/  STL [R1+0x14], R20 ;  /* 0x0000141401007387 */ /* 0x000fe20000100800 */
[----:B-1----:R-:W-:-:S03]  /*0180*/  MOV R22, R4 ;  /* 0x0000000400167202 */ /* 0x002fc60000000f00 */
[----:B------:R0:W-:Y:S04]  /*0190*/  STL [R1+0x10], R19 ;  /* 0x0000101301007387 */ /* 0x0001e80000100800 */
[----:B------:R1:W-:Y:S04]  /*01a0*/  STL [R1+0xc], R18 ;  /* 0x00000c1201007387 */ /* 0x0003e80000100800 */
[----:B------:R-:W-:Y:S01]  /*01b0*/  STL [R1+0x8], R17 ;  /* 0x0000081101007387 */ /* 0x000fe20000100800 */
[----:B0-----:R-:W0:Y:S05]  /*01c0*/  BMOV.32.CLEAR R19, B8 ;  /* 0x0000000008137355 */ /* 0x001e2a0000100000 */
[----:B------:R2:W-:Y:S01]  /*01d0*/  STL [R1+0x4], R16 ;  /* 0x0000041001007387 */ /* 0x0005e20000100800 */
[----:B-1----:R-:W1:Y:S05]  /*01e0*/  BMOV.32.CLEAR R18, B7 ;  /* 0x0000000007127355 */ /* 0x002e6a0000100000 */
[----:B------:R-:W-:Y:S01]  /*01f0*/  BSSY.RECONVERGENT B8, `(.L_x_0) ;  /* 0x0000045000087945 */ /* 0x000fe20003800200 */
[----:B------:R3:W-:Y:S03]  /*0200*/  STL [R1], R2 ;  /* 0x0000000201007387 */ /* 0x0007e60000100800 */
[----:B--2---:R-:W2:Y:S05]  /*0210*/  BMOV.32.CLEAR R16, B6 ;  /* 0x0000000006107355 */ /* 0x004eaa0000100000 */
[----:B---3--:R-:W-:Y:S01]  /*0220*/  IMAD.MOV.U32 R2, RZ, RZ, R7 ;  /* 0x000000ffff027224 */ /* 0x008fe200078e0007 */
[----:B------:R-:W3:Y:S01]  /*0230*/  LDC.64 R24, c[0x0][0x358] ;  /* 0x0000d600ff187b82 */ /* 0x000ee20000000a00 */
[----:B012---:R-:W-:Y:S05]  /*0240*/  BSSY.RELIABLE B7, `(.L_x_1) ;  /* 0x000003f000077945 */ /* 0x007fea0003800100 */
.L_x_10:
[----:B------:R-:W-:-:S13]  /*0250*/  ISETP.GE.AND P0, PT, R6, R2, PT ;  /* 0x000000020600720c */ /* 0x000fda0003f06270 */
[----:B------:R-:W-:Y:S05]  /*0260*/  @P0 BREAK.RELIABLE B7 ;  /* 0x0000000000070942 */ /* 0x000fea0003800100 */
[----:B------:R-:W-:Y:S05]  /*0270*/  @P0 BRA `(.L_x_1) ;  /* 0x0000000000f00947 */ /* 0x000fea0003800000 */
[----:B------:R-:W-:Y:S01]  /*0280*/  IMAD.IADD R0, R6, 0x1, R2 ;  /* 0x0000000106007824 */ /* 0x000fe200078e0202 */
[----:B---3--:R-:W-:Y:S02]  /*0290*/  R2UR UR4, R24 ;  /* 0x00000000180472ca */ /* 0x008fe400000e0000 */
[----:B------:R-:W-:Y:S02]  /*02a0*/  R2UR UR5, R25 ;  /* 0x00000000190572ca */ /* 0x000fe400000e0000 */
[----:B------:R-:W-:-:S04]  /*02b0*/  LEA.HI R0, R0, R0, RZ, 0x1 ;  /* 0x0000000000007211 */ /* 0x000fc800078f08ff */
[----:B------:R-:W-:-:S05]  /*02c0*/  SHF.R.S32.HI R5, RZ, 0x1, R0 ;  /* 0x00000001ff057819 */ /* 0x000fca0000011400 */
[----:B------:R-:W-:-:S05]  /*02d0*/  IMAD.WIDE R4, R5, 0x4, R22 ;  /* 0x0000000405047825 */ /* 0x000fca00078e0216 */
[----:B------:R0:W5:Y:S01]  /*02e0*/  LDG.E R0, desc[UR4][R4.64] ;  /* 0x0000000404007981 */ /* 0x000162000c1e1900 */
[----:B------:R-:W-:Y:S01]  /*02f0*/  BSSY.RECONVERGENT B0, `(.L_x_2) ;  /* 0x0000027000007945 */ /* 0x000fe20003800200 */
[----:B------:R-:W-:Y:S02]  /*0300*/  IMAD.MOV.U32 R7, RZ, RZ, R2 ;  /* 0x000000ffff077224 */ /* 0x000fe400078e0002 */
[----:B------:R-:W-:-:S07]  /*0310*/  IMAD.MOV.U32 R17, RZ, RZ, R6 ;  /* 0x000000ffff117224 */ /* 0x000fce00078e0006 */
.L_x_7:
[----:B------:R-:W-:Y:S01]  /*0320*/  BSSY.RECONVERGENT B1, `(.L_x_3) ;  /* 0x000000c000017945 */ /* 0x000fe20003800200 */
[----:B------:R-:W-:Y:S01]  /*0330*/  IADD3 R9, PT, PT, R17, -0x1, RZ ;  /* 0xffffffff11097810 */ /* 0x000fe20007ffe0ff */
[----:B------:R-:W-:-:S07]  /*0340*/  IMAD.MOV.U32 R3, RZ, RZ, R17 ;  /* 0x000000ffff037224 */ /* 0x000fce00078e0011 */
.L_x_4:
[----:B------:R-:W-:Y:S01]  /*0350*/  R2UR UR4, R24 ;  /* 0x00000000180472ca */ /* 0x000fe200000e0000 */
[----:B0-----:R-:W-:Y:S01]  /*0360*/  IMAD.WIDE R4, R3, 0x4, R22 ;  /* 0x0000000403047825 */ /* 0x001fe200078e0216 */
[----:B------:R-:W-:-:S13]  /*0370*/  R2UR UR5, R25 ;  /* 0x00000000190572ca */ /* 0x000fda00000e0000 */
[----:B------:R-:W2:Y:S01]  /*0380*/  LDG.E R13, desc[UR4][R4.64] ;  /* 0x00000004040d7981 */ /* 0x000ea2000c1e1900 */
[----:B------:R-:W-:Y:S01]  /*0390*/  IMAD.MOV.U32 R17, RZ, RZ, R3 ;  /* 0x000000ffff117224 */ /* 0x000fe200078e0003 */
[----:B------:R-:W-:Y:S01]  /*03a0*/  IADD3 R3, PT, PT, R3, 0x1, RZ ;  /* 0x0000000103037810 */ /* 0x000fe20007ffe0ff */
[----:B------:R-:W-:Y:S01]  /*03b0*/  VIADD R9, R9, 0x1 ;  /* 0x0000000109097836 */ /* 0x000fe20000000000 */
[----:B--2--5:R-:W-:-:S13]  /*03c0*/  ISETP.GE.AND P0, PT, R13, R0, PT ;  /* 0x000000000d00720c */ /* 0x024fda0003f06270 */
[----:B------:R-:W-:Y:S05]  /*03d0*/  @!P0 BRA `(.L_x_4) ;  /* 0xfffffffc00dc8947 */ /* 0x000fea000383ffff */
[----:B------:R-:W-:Y:S05]  /*03e0*/  BSYNC.RECONVERGENT B1 ;  /* 0x0000000000017941 */ /* 0x000fea0003800200 */
.L_x_3:
[----:B------:R-:W-:Y:S01]  /*03f0*/  BSSY.RECONVERGENT B1, `(.L_x_5) ;  /* 0x000000b000017945 */ /* 0x000fe20003800200 */
[----:B------:R-:W-:Y:S02]  /*0400*/  IMAD.MOV.U32 R11, RZ, RZ, R7 ;  /* 0x000000ffff0b7224 */ /* 0x000fe400078e0007 */
[----:B------:R-:W-:-:S07]  /*0410*/  IMAD.WIDE R8, R9, 0x4, R22 ;  /* 0x0000000409087825 */ /* 0x000fce00078e0216 */
.L_x_6:
[----:B------:R-:W-:Y:S01]  /*0420*/  R2UR UR4, R24 ;  /* 0x00000000180472ca */ /* 0x000fe200000e0000 */
[----:B------:R-:W-:Y:S01]  /*0430*/  IMAD.WIDE R4, R11, 0x4, R22 ;  /* 0x000000040b047825 */ /* 0x000fe200078e0216 */
[----:B------:R-:W-:-:S13]  /*0440*/  R2UR UR5, R25 ;  /* 0x00000000190572ca */ /* 0x000fda00000e0000 */
[----:B------:R-:W2:Y:S01]  /*0450*/  LDG.E R15, desc[UR4][R4.64] ;  /* 0x00000004040f7981 */ /* 0x000ea2000c1e1900 */
[----:B------:R-:W-:Y:S02]  /*0460*/  IMAD.MOV.U32 R7, RZ, RZ, R11 ;  /* 0x000000ffff077224 */ /* 0x000fe400078e000b */
[----:B------:R-:W-:Y:S01]  /*0470*/  VIADD R11, R11, 0xffffffff ;  /* 0xffffffff0b0b7836 */ /* 0x000fe20000000000 */
[----:B--2---:R-:W-:-:S13]  /*0480*/  ISETP.GT.AND P0, PT, R15, R0, PT ;  /* 0x000000000f00720c */ /* 0x004fda0003f04270 */
[----:B------:R-:W-:Y:S05]  /*0490*/  @P0 BRA `(.L_x_6) ;  /* 0xfffffffc00e00947 */ /* 0x000fea000383ffff */
[----:B------:R-:W-:Y:S05]  /*04a0*/  BSYNC.RECONVERGENT B1 ;  /* 0x0000000000017941 */ /* 0x000fea0003800200 */
.L_x_5:
[----:B------:R-:W-:-:S13]  /*04b0*/  ISETP.GT.AND P0, PT, R17, R7, PT ;  /* 0x000000071100720c */ /* 0x000fda0003f04270 */
[C---:B------:R-:W-:Y:S01]  /*04c0*/  @!P0 R2UR UR4, R24.reuse ;  /* 0x00000000180482ca */ /* 0x040fe200000e0000 */
[----:B------:R-:W-:Y:S01]  /*04d0*/  @!P0 IMAD.MOV.U32 R7, RZ, RZ, R11 ;  /* 0x000000ffff078224 */ /* 0x000fe200078e000b */
[C---:B------:R-:W-:Y:S02]  /*04e0*/  @!P0 R2UR UR5, R25.reuse ;  /* 0x00000000190582ca */ /* 0x040fe400000e0000 */
[----:B------:R-:W-:Y:S02]  /*04f0*/  @!P0 R2UR UR6, R24 ;  /* 0x00000000180682ca */ /* 0x000fe400000e0000 */
[----:B------:R-:W-:Y:S02]  /*0500*/  @!P0 R2UR UR7, R25 ;  /* 0x00000000190782ca */ /* 0x000fe400000e0000 */
[----:B------:R-:W-:-:S07]  /*0510*/  @!P0 MOV R17, R3 ;  /* 0x0000000300118202 */ /* 0x000fce0000000f00 */
[----:B------:R1:W-:Y:S04]  /*0520*/  @!P0 STG.E desc[UR4][R8.64], R15 ;  /* 0x0000000f08008986 */ /* 0x0003e8000c101904 */
[----:B------:R1:W-:Y:S01]  /*0530*/  @!P0 STG.E desc[UR6][R4.64], R13 ;  /* 0x0000000d04008986 */ /* 0x0003e2000c101906 */
[----:B------:R-:W-:-:S13]  /*0540*/  ISETP.GT.AND P0, PT, R17, R7, PT ;  /* 0x000000071100720c */ /* 0x000fda0003f04270 */
[----:B-1----:R-:W-:Y:S05]  /*0550*/  @!P0 BRA `(.L_x_7) ;  /* 0xfffffffc00708947 */ /* 0x002fea000383ffff */
[----:B------:R-:W-:Y:S05]  /*0560*/  BSYNC.RECONVERGENT B0 ;  /* 0x0000000000007941 */ /* 0x000fea0003800200 */
.L_x_2:
[----:B------:R-:W-:Y:S01]  /*0570*/  ISETP.GE.AND P0, PT, R6, R7, PT ;  /* 0x000000070600720c */ /* 0x000fe20003f06270 */
[----:B------:R-:W-:-:S12]  /*0580*/  BSSY.RECONVERGENT B6, `(.L_x_8) ;  /* 0x0000007000067945 */ /* 0x000fd80003800200 */
[----:B------:R-:W-:Y:S05]  /*0590*/  @P0 BRA `(.L_x_9) ;  /* 0x0000000000140947 */ /* 0x000fea0003800000 */
[----:B------:R-:W-:Y:S02]  /*05a0*/  HFMA2 R21, -RZ, RZ, 0, 0 ;  /* 0x00000000ff157431 */ /* 0x000fe400000001ff */
[----:B------:R-:W-:Y:S01]  /*05b0*/  IMAD.MOV.U32 R4, RZ, RZ, R22 ;  /* 0x000000ffff047224 */ /* 0x000fe200078e0016 */
[----:B------:R-:W-:Y:S01]  /*05c0*/  MOV R20, 0x5f0 ;  /* 0x000005f000147802 */ /* 0x000fe20000000f00 */
[----:B------:R-:W-:-:S07]  /*05d0*/  IMAD.MOV.U32 R5, RZ, RZ, R23 ;  /* 0x000000ffff057224 */ /* 0x000fce00078e0017 */
[----:B------:R-:W-:Y:S05]  /*05e0*/  CALL.REL.NOINC `($_Z15quickSortKernelPii$_Z15deviceQuickSortPiii) ;  /* 0xfffffff800c47944 */ /* 0x000fea0003c3ffff */
.L_x_9:
[----:B------:R-:W-:Y:S05]  /*05f0*/  BSYNC.RECONVERGENT B6 ;  /* 0x0000000000067941 */ /* 0x000fea0003800200 */
.L_x_8:
[----:B------:R-:W-:Y:S01]  /*0600*/  ISETP.GE.AND P0, PT, R17, R2, PT ;  /* 0x000000021100720c */ /* 0x000fe20003f06270 */
[----:B------:R-:W-:-:S12]  /*0610*/  IMAD.MOV.U32 R6, RZ, RZ, R17 ;  /* 0x000000ffff067224 */ /* 0x000fd800078e0011 */
[----:B------:R-:W-:Y:S05]  /*0620*/  @!P0 BRA `(.L_x_10) ;  /* 0xfffffffc00088947 */ /* 0x000fea000383ffff */
[----:B------:R-:W-:Y:S05]  /*0630*/  BSYNC.RELIABLE B7 ;  /* 0x0000000000077941 */ /* 0x000fea0003800100 */
.L_x_1:
[----:B------:R-:W-:Y:S05]  /*0640*/  BSYNC.RECONVERGENT B8 ;  /* 0x0000000000087941 */ /* 0x000fea0003800200 */
.L_x_0:
[----:B------:R-:W2:Y:S01]  /*0650*/  LDL R20, [R1+0x14] ;  /* 0x0000140001147983 */ /* 0x000ea20000100800 */
[----:B------:R0:W-:Y:S05]  /*0660*/  BMOV.32 B6, R16 ;  /* 0x0000001006007356 */ /* 0x0001ea0000000000 */
[----:B------:R-:W2:Y:S01]  /*0670*/  LDL R21, [R1+0x18] ;  /* 0x0000180001157983 */ /* 0x000ea20000100800 */
[----:B------:R1:W-:Y:S05]  /*0680*/  BMOV.32 B7, R18 ;  /* 0x0000001207007356 */ /* 0x0003ea0000000000 */
[----:B------:R4:W-:Y:S05]  /*0690*/  BMOV.32 B8, R19 ;  /* 0x0000001308007356 */ /* 0x0009ea0000000000 */
[----:B------:R-:W2:Y:S04]  /*06a0*/  LDL R2, [R1] ;  /* 0x0000000001027983 */ /* 0x000ea80000100800 */
[----:B0-----:R-:W2:Y:S04]  /*06b0*/  LDL R16, [R1+0x4] ;  /* 0x0000040001107983 */ /* 0x001ea80000100800 */
[----:B------:R-:W2:Y:S04]  /*06c0*/  LDL R17, [R1+0x8] ;  /* 0x0000080001117983 */ /* 0x000ea80000100800 */
[----:B-1----:R-:W2:Y:S04]  /*06d0*/  LDL R18, [R1+0xc] ;  /* 0x00000c0001127983 */ /* 0x002ea80000100800 */
[----:B----4-:R-:W2:Y:S04]  /*06e0*/  LDL R19, [R1+0x10] ;  /* 0x0000100001137983 */ /* 0x010ea80000100800 */
[----:B------:R-:W2:Y:S04]  /*06f0*/  LDL R22, [R1+0x1c] ;  /* 0x00001c0001167983 */ /* 0x000ea80000100800 */
[----:B------:R-:W2:Y:S04]  /*0700*/  LDL R23, [R1+0x20] ;  /* 0x0000200001177983 */ /* 0x000ea80000100800 */
[----:B---3--:R-:W2:Y:S04]  /*0710*/  LDL R24, [R1+0x24] ;  /* 0x0000240001187983 */ /* 0x008ea80000100800 */
[----:B------:R0:W2:Y:S02]  /*0720*/  LDL R25, [R1+0x28] ;  /* 0x0000280001197983 */ /* 0x0000a40000100800 */
[----:B0-----:R-:W-:Y:S01]  /*0730*/  VIADD R1, R1, 0x30 ;  /* 0x0000003001017836 */ /* 0x001fe20000000000 */
[----:B--2---:R-:W-:Y:S06]  /*0740*/  RET.REL.NODEC R20 `(_Z15quickSortKernelPii) ;  /* 0xfffffff8142c7950 */ /* 0x004fec0003c3ffff */
.L_x_11:
[----:B------:R-:W-:-:S00]  /*0750*/  BRA `(.L_x_11) ;  /* 0xfffffffc00fc7947 */ /* 0x000fc0000383ffff */
[----:B------:R-:W-:-:S00]  /*0760*/  NOP ;  /* 0x0000000000007918 */ /* 0x000fc00000000000 */
        /* <DEDUP_REMOVED lines=9> */
.L_x_12:


//--------------------- .nv.shared.reserved.0     --------------------------
	.section	.nv.shared.reserved.0,"aw",@nobits
	.weak		__nv_reservedSMEM_offset_0_alias
	.size		__nv_reservedSMEM_offset_0_alias, 0, 64
	.other		__nv_reservedSMEM_offset_0_alias,@"STO_CUDA_RESERVED_SHARED STV_DEFAULT"
__nv_reservedSMEM_offset_0_alias:
	.zero		0
	.zero		64


//--------------------- .nv.constant0._Z15quickSortKernelPii --------------------------
	.section	.nv.constant0._Z15quickSortKernelPii,"a",@progbits
	.sectionflags	@""
	.align	4
.nv.constant0._Z15quickSortKernelPii:
	.zero		908


//--------------------- SYMBOLS --------------------------

	.type		.nv.reservedSmem.offset0,@object
	.size		.nv.reservedSmem.offset0,0x4
